//
// Generated by NVIDIA NVVM Compiler
//
// Compiler Build ID: CL-36424714
// Cuda compilation tools, release 13.0, V13.0.88
// Based on NVVM 20.0.0
//

.version 9.0
.target sm_100
.address_size 64

.extern .shared .align 16 .b8 finished[];

.entry _Z10BS_marshalPfiiPl(
	.param .u64 .ptr .align 1 _Z10BS_marshalPfiiPl_param_0,
	.param .u32 _Z10BS_marshalPfiiPl_param_1,
	.param .u32 _Z10BS_marshalPfiiPl_param_2,
	.param .u64 .ptr .align 1 _Z10BS_marshalPfiiPl_param_3
)
{
	.reg .b32 	%r<10>;
	.reg .b32 	%f<2>;
	.reg .b64 	%rd<9>;

	ld.param.u64 	%rd1, [_Z10BS_marshalPfiiPl_param_0];
	ld.param.u32 	%r1, [_Z10BS_marshalPfiiPl_param_1];
	ld.param.u32 	%r2, [_Z10BS_marshalPfiiPl_param_2];
	cvta.to.global.u64 	%rd2, %rd1;
	mov.u32 	%r3, %tid.x;
	mov.u32 	%r4, %tid.y;
	mov.u32 	%r5, %ctaid.x;
	mul.lo.s32 	%r6, %r1, %r5;
	mul.lo.s32 	%r7, %r6, %r2;
	mul.wide.s32 	%rd3, %r7, 4;
	add.s64 	%rd4, %rd2, %rd3;
	mad.lo.s32 	%r8, %r2, %r4, %r3;
	mul.wide.s32 	%rd5, %r8, 4;
	add.s64 	%rd6, %rd4, %rd5;
	ld.global.f32 	%f1, [%rd6];
	bar.sync 	0;
	membar.gl;
	mad.lo.s32 	%r9, %r1, %r3, %r4;
	mul.wide.s32 	%rd7, %r9, 4;
	add.s64 	%rd8, %rd4, %rd7;
	st.global.f32 	[%rd8], %f1;
	ret;

}
.entry _Z14PTTWAC_marshalPfiiPl(
	.param .u64 .ptr .align 1 _Z14PTTWAC_marshalPfiiPl_param_0,
	.param .u32 _Z14PTTWAC_marshalPfiiPl_param_1,
	.param .u32 _Z14PTTWAC_marshalPfiiPl_param_2,
	.param .u64 .ptr .align 1 _Z14PTTWAC_marshalPfiiPl_param_3
)
{
	.reg .pred 	%p<15>;
	.reg .b32 	%r<84>;
	.reg .b32 	%f<5>;
	.reg .b64 	%rd<9>;

	ld.param.u64 	%rd4, [_Z14PTTWAC_marshalPfiiPl_param_0];
	ld.param.u32 	%r32, [_Z14PTTWAC_marshalPfiiPl_param_1];
	ld.param.u32 	%r33, [_Z14PTTWAC_marshalPfiiPl_param_2];
	cvta.to.global.u64 	%rd1, %rd4;
	mov.u32 	%r82, %tid.x;
	mul.lo.s32 	%r2, %r33, %r32;
	add.s32 	%r3, %r2, -1;
	add.s32 	%r34, %r2, 31;
	shr.s32 	%r35, %r34, 31;
	shr.u32 	%r36, %r35, 27;
	add.s32 	%r37, %r34, %r36;
	shr.s32 	%r4, %r37, 5;
	setp.ge.s32 	%p1, %r82, %r4;
	@%p1 bra 	$L__BB1_7;
	mov.u32 	%r5, %ntid.x;
	add.s32 	%r38, %r82, %r5;
	max.u32 	%r39, %r4, %r38;
	setp.lt.u32 	%p2, %r38, %r4;
	selp.u32 	%r40, 1, 0, %p2;
	add.s32 	%r41, %r38, %r40;
	sub.s32 	%r42, %r39, %r41;
	div.u32 	%r43, %r42, %r5;
	add.s32 	%r6, %r43, %r40;
	and.b32  	%r44, %r6, 3;
	setp.eq.s32 	%p3, %r44, 3;
	mov.u32 	%r81, %r82;
	@%p3 bra 	$L__BB1_4;
	add.s32 	%r45, %r6, 1;
	and.b32  	%r46, %r45, 3;
	shl.b32 	%r47, %r82, 2;
	mov.u32 	%r48, finished;
	add.s32 	%r78, %r48, %r47;
	shl.b32 	%r8, %r5, 2;
	neg.s32 	%r77, %r46;
	mad.lo.s32 	%r81, %r5, %r46, %r82;
$L__BB1_3:
	.pragma "nounroll";
	mov.b32 	%r49, 0;
	st.shared.u32 	[%r78], %r49;
	add.s32 	%r78, %r78, %r8;
	add.s32 	%r77, %r77, 1;
	setp.ne.s32 	%p4, %r77, 0;
	@%p4 bra 	$L__BB1_3;
$L__BB1_4:
	setp.lt.u32 	%p5, %r6, 3;
	@%p5 bra 	$L__BB1_7;
	shl.b32 	%r16, %r5, 2;
	shl.b32 	%r50, %r81, 2;
	mov.u32 	%r51, finished;
	add.s32 	%r80, %r51, %r50;
	shl.b32 	%r18, %r5, 4;
	shl.b32 	%r19, %r5, 3;
	mul.lo.s32 	%r20, %r5, 12;
$L__BB1_6:
	mov.b32 	%r52, 0;
	st.shared.u32 	[%r80], %r52;
	add.s32 	%r53, %r80, %r16;
	st.shared.u32 	[%r53], %r52;
	add.s32 	%r54, %r80, %r19;
	st.shared.u32 	[%r54], %r52;
	add.s32 	%r55, %r80, %r20;
	st.shared.u32 	[%r55], %r52;
	add.s32 	%r81, %r81, %r16;
	add.s32 	%r80, %r80, %r18;
	setp.lt.s32 	%p6, %r81, %r4;
	@%p6 bra 	$L__BB1_6;
$L__BB1_7:
	bar.sync 	0;
	setp.ge.s32 	%p7, %r82, %r2;
	@%p7 bra 	$L__BB1_15;
	mov.u32 	%r56, %ctaid.x;
	mul.lo.s32 	%r57, %r2, %r56;
	mul.wide.u32 	%rd5, %r57, 4;
	add.s64 	%rd2, %rd1, %rd5;
	mov.u32 	%r25, %ntid.x;
	mov.u32 	%r63, finished;
$L__BB1_9:
	mul.lo.s32 	%r58, %r82, %r32;
	rem.s32 	%r83, %r58, %r3;
	setp.eq.s32 	%p8, %r82, %r3;
	setp.eq.s32 	%p9, %r83, %r82;
	or.pred  	%p10, %p8, %p9;
	@%p10 bra 	$L__BB1_14;
	mul.wide.s32 	%rd6, %r82, 4;
	add.s64 	%rd7, %rd2, %rd6;
	ld.global.f32 	%f4, [%rd7];
	and.b32  	%r60, %r82, 31;
	shr.u32 	%r61, %r82, 3;
	and.b32  	%r62, %r61, 536870908;
	add.s32 	%r64, %r63, %r62;
	atom.shared.or.b32 	%r65, [%r64], 0;
	shr.u32 	%r66, %r65, %r60;
	and.b32  	%r67, %r66, 1;
	setp.eq.b32 	%p11, %r67, 1;
	@%p11 bra 	$L__BB1_14;
$L__BB1_11:
	mul.wide.s32 	%rd8, %r83, 4;
	add.s64 	%rd3, %rd2, %rd8;
	ld.global.f32 	%f3, [%rd3];
	and.b32  	%r68, %r83, 31;
	mov.b32 	%r69, 1;
	shl.b32 	%r70, %r69, %r68;
	shr.u32 	%r71, %r83, 3;
	and.b32  	%r72, %r71, 536870908;
	add.s32 	%r74, %r63, %r72;
	atom.shared.or.b32 	%r75, [%r74], %r70;
	and.b32  	%r29, %r75, %r70;
	setp.ne.s32 	%p12, %r29, 0;
	@%p12 bra 	$L__BB1_13;
	st.global.f32 	[%rd3], %f4;
$L__BB1_13:
	setp.eq.s32 	%p13, %r29, 0;
	mul.lo.s32 	%r76, %r83, %r32;
	rem.s32 	%r83, %r76, %r3;
	mov.f32 	%f4, %f3;
	@%p13 bra 	$L__BB1_11;
$L__BB1_14:
	add.s32 	%r82, %r82, %r25;
	setp.lt.s32 	%p14, %r82, %r2;
	@%p14 bra 	$L__BB1_9;
$L__BB1_15:
	ret;

}


// ===== COMPILED SASS (sm_100) =====

	.target	sm_100

	.elftype	@"ET_EXEC"


//--------------------- .note.nv.tkinfo           --------------------------
	.section	.note.nv.tkinfo,"",@"SHT_NOTE"
	.sectionflags	@"SHF_NOTE_NV_TKINFO"
	.tkinfo
        /*0018*/ 	.word	0x00000002
        /*0030*/ 	.string	""
        /*0030*/ 	.string	"ptxas"
        /*0030*/ 	.string	"Cuda compilation tools, release 13.0, V13.0.88"
        /*0030*/ 	.string	"Build cuda_13.0.r13.0/compiler.36424714_0"
        /*0030*/ 	.string	"-arch sm_100 -m 64 "



//--------------------- .note.nv.cuinfo           --------------------------
	.section	.note.nv.cuinfo,"",@"SHT_NOTE"
	.sectionflags	@"SHF_NOTE_NV_CUINFO"
        /*0018*/ 	.short	0x0002
        /*001a*/ 	.short	0x0064
        /*001c*/ 	.short	0x0082
	.zero		2


//--------------------- .nv.info                  --------------------------
	.section	.nv.info,"",@"SHT_CUDA_INFO"
	.align	4


	//----- nvinfo : EIATTR_REGCOUNT
	.align		4
        /*0000*/ 	.byte	0x04, 0x2f
        /*0002*/ 	.short	(.L_1 - .L_0)
	.align		4
.L_0:
        /*0004*/ 	.word	index@(_Z10BS_marshalPfiiPl)
        /*0008*/ 	.word	0x0000000c


	//----- nvinfo : EIATTR_FRAME_SIZE
	.align		4
.L_1:
        /*000c*/ 	.byte	0x04, 0x11
        /*000e*/ 	.short	(.L_3 - .L_2)
	.align		4
.L_2:
        /*0010*/ 	.word	index@(_Z10BS_marshalPfiiPl)
        /*0014*/ 	.word	0x00000000


	//----- nvinfo : EIATTR_REGCOUNT
	.align		4
.L_3:
        /*0018*/ 	.byte	0x04, 0x2f
        /*001a*/ 	.short	(.L_5 - .L_4)
	.align		4
.L_4:
        /*001c*/ 	.word	index@(_Z14PTTWAC_marshalPfiiPl)
        /*0020*/ 	.word	0x00000016


	//----- nvinfo : EIATTR_FRAME_SIZE
	.align		4
.L_5:
        /*0024*/ 	.byte	0x04, 0x11
        /*0026*/ 	.short	(.L_7 - .L_6)
	.align		4
.L_6:
        /*0028*/ 	.word	index@(_Z14PTTWAC_marshalPfiiPl)
        /*002c*/ 	.word	0x00000000


	//----- nvinfo : EIATTR_MIN_STACK_SIZE
	.align		4
.L_7:
        /*0030*/ 	.byte	0x04, 0x12
        /*0032*/ 	.short	(.L_9 - .L_8)
	.align		4
.L_8:
        /*0034*/ 	.word	index@(_Z14PTTWAC_marshalPfiiPl)
        /*0038*/ 	.word	0x00000000


	//----- nvinfo : EIATTR_MIN_STACK_SIZE
	.align		4
.L_9:
        /*003c*/ 	.byte	0x04, 0x12
        /*003e*/ 	.short	(.L_11 - .L_10)
	.align		4
.L_10:
        /*0040*/ 	.word	index@(_Z10BS_marshalPfiiPl)
        /*0044*/ 	.word	0x00000000
.L_11:


//--------------------- .nv.compat                --------------------------
	.section	.nv.compat,"",@"SHT_CUDA_COMPAT_INFO"
	.align	4
        /*0000*/ 	.byte	0x02, 0x09, 0x00, 0x00, 0x02, 0x02, 0x01, 0x00, 0x02, 0x05, 0x05, 0x00, 0x03, 0x07, 0x01, 0x01
        /*0010*/ 	.byte	0x02, 0x03, 0x00, 0x00, 0x02, 0x06, 0x01, 0x00, 0x04, 0x0b, 0x08, 0x00, 0x09, 0x00, 0x00, 0x00
        /*0020*/ 	.byte	0x00, 0x00, 0x00, 0x00


//--------------------- .nv.info._Z14PTTWAC_marshalPfiiPl --------------------------
	.section	.nv.info._Z14PTTWAC_marshalPfiiPl,"",@"SHT_CUDA_INFO"
	.sectionflags	@""
	.align	4


	//----- nvinfo : EIATTR_CUDA_API_VERSION
	.align		4
        /*0000*/ 	.byte	0x04, 0x37
        /*0002*/ 	.short	(.L_13 - .L_12)
.L_12:
        /*0004*/ 	.word	0x00000082


	//----- nvinfo : EIATTR_KPARAM_INFO
	.align		4
.L_13:
        /*0008*/ 	.byte	0x04, 0x17
        /*000a*/ 	.short	(.L_15 - .L_14)
.L_14:
        /*000c*/ 	.word	0x00000000
        /*0010*/ 	.short	0x0003
        /*0012*/ 	.short	0x0010
        /*0014*/ 	.byte	0x00, 0xf5, 0x21, 0x00


	//----- nvinfo : EIATTR_KPARAM_INFO
	.align		4
.L_15:
        /*0018*/ 	.byte	0x04, 0x17
        /*001a*/ 	.short	(.L_17 - .L_16)
.L_16:
        /*001c*/ 	.word	0x00000000
        /*0020*/ 	.short	0x0002
        /*0022*/ 	.short	0x000c
        /*0024*/ 	.byte	0x00, 0xf0, 0x11, 0x00


	//----- nvinfo : EIATTR_KPARAM_INFO
	.align		4
.L_17:
        /*0028*/ 	.byte	0x04, 0x17
        /*002a*/ 	.short	(.L_19 - .L_18)
.L_18:
        /*002c*/ 	.word	0x00000000
        /*0030*/ 	.short	0x0001
        /*0032*/ 	.short	0x0008
        /*0034*/ 	.byte	0x00, 0xf0, 0x11, 0x00


	//----- nvinfo : EIATTR_KPARAM_INFO
	.align		4
.L_19:
        /*0038*/ 	.byte	0x04, 0x17
        /*003a*/ 	.short	(.L_21 - .L_20)
.L_20:
        /*003c*/ 	.word	0x00000000
        /*0040*/ 	.short	0x0000
        /*0042*/ 	.short	0x0000
        /*0044*/ 	.byte	0x00, 0xf5, 0x21, 0x00


	//----- nvinfo : EIATTR_SPARSE_MMA_MASK
	.align		4
.L_21:
        /*0048*/ 	.byte	0x03, 0x50
        /*004a*/ 	.short	0x0000


	//----- nvinfo : EIATTR_MAXREG_COUNT
	.align		4
        /*004c*/ 	.byte	0x03, 0x1b
        /*004e*/ 	.short	0x00ff


	//----- nvinfo : EIATTR_NUM_BARRIERS
	.align		4
        /*0050*/ 	.byte	0x02, 0x4c
        /*0052*/ 	.byte	0x01
	.zero		1


	//----- nvinfo : EIATTR_MERCURY_ISA_VERSION
	.align		4
        /*0054*/ 	.byte	0x03, 0x5f
        /*0056*/ 	.short	0x0101


	//----- nvinfo : EIATTR_VRC_CTA_INIT_COUNT
	.align		4
        /*0058*/ 	.byte	0x02, 0x4a
	.zero		1
	.zero		1


	//----- nvinfo : EIATTR_EXIT_INSTR_OFFSETS
	.align		4
        /*005c*/ 	.byte	0x04, 0x1c
        /*005e*/ 	.short	(.L_23 - .L_22)


	//   ....[0]....
.L_22:
        /*0060*/ 	.word	0x000004b0


	//   ....[1]....
        /*0064*/ 	.word	0x00000a80


	//----- nvinfo : EIATTR_CRS_STACK_SIZE
	.align		4
.L_23:
        /*0068*/ 	.byte	0x04, 0x1e
        /*006a*/ 	.short	(.L_25 - .L_24)
.L_24:
        /*006c*/ 	.word	0x00000000


	//----- nvinfo : EIATTR_CBANK_PARAM_SIZE
	.align		4
.L_25:
        /*0070*/ 	.byte	0x03, 0x19
        /*0072*/ 	.short	0x0018


	//----- nvinfo : EIATTR_PARAM_CBANK
	.align		4
        /*0074*/ 	.byte	0x04, 0x0a
        /*0076*/ 	.short	(.L_27 - .L_26)
	.align		4
.L_26:
        /*0078*/ 	.word	index@(.nv.constant0._Z14PTTWAC_marshalPfiiPl)
        /*007c*/ 	.short	0x0380
        /*007e*/ 	.short	0x0018


	//----- nvinfo : EIATTR_SW_WAR
	.align		4
.L_27:
        /*0080*/ 	.byte	0x04, 0x36
        /*0082*/ 	.short	(.L_29 - .L_28)
.L_28:
        /*0084*/ 	.word	0x00000008
.L_29:


//--------------------- .nv.info._Z10BS_marshalPfiiPl --------------------------
	.section	.nv.info._Z10BS_marshalPfiiPl,"",@"SHT_CUDA_INFO"
	.sectionflags	@""
	.align	4


	//----- nvinfo : EIATTR_CUDA_API_VERSION
	.align		4
        /*0000*/ 	.byte	0x04, 0x37
        /*0002*/ 	.short	(.L_31 - .L_30)
.L_30:
        /*0004*/ 	.word	0x00000082


	//----- nvinfo : EIATTR_KPARAM_INFO
	.align		4
.L_31:
        /*0008*/ 	.byte	0x04, 0x17
        /*000a*/ 	.short	(.L_33 - .L_32)
.L_32:
        /*000c*/ 	.word	0x00000000
        /*0010*/ 	.short	0x0003
        /*0012*/ 	.short	0x0010
        /*0014*/ 	.byte	0x00, 0xf5, 0x21, 0x00


	//----- nvinfo : EIATTR_KPARAM_INFO
	.align		4
.L_33:
        /*0018*/ 	.byte	0x04, 0x17
        /*001a*/ 	.short	(.L_35 - .L_34)
.L_34:
        /*001c*/ 	.word	0x00000000
        /*0020*/ 	.short	0x0002
        /*0022*/ 	.short	0x000c
        /*0024*/ 	.byte	0x00, 0xf0, 0x11, 0x00


	//----- nvinfo : EIATTR_KPARAM_INFO
	.align		4
.L_35:
        /*0028*/ 	.byte	0x04, 0x17
        /*002a*/ 	.short	(.L_37 - .L_36)
.L_36:
        /*002c*/ 	.word	0x00000000
        /*0030*/ 	.short	0x0001
        /*0032*/ 	.short	0x0008
        /*0034*/ 	.byte	0x00, 0xf0, 0x11, 0x00


	//----- nvinfo : EIATTR_KPARAM_INFO
	.align		4
.L_37:
        /*0038*/ 	.byte	0x04, 0x17
        /*003a*/ 	.short	(.L_39 - .L_38)
.L_38:
        /*003c*/ 	.word	0x00000000
        /*0040*/ 	.short	0x0000
        /*0042*/ 	.short	0x0000
        /*0044*/ 	.byte	0x00, 0xf5, 0x21, 0x00


	//----- nvinfo : EIATTR_SPARSE_MMA_MASK
	.align		4
.L_39:
        /*0048*/ 	.byte	0x03, 0x50
        /*004a*/ 	.short	0x0000


	//----- nvinfo : EIATTR_MAXREG_COUNT
	.align		4
        /*004c*/ 	.byte	0x03, 0x1b
        /*004e*/ 	.short	0x00ff


	//----- nvinfo : EIATTR_NUM_BARRIERS
	.align		4
        /*0050*/ 	.byte	0x02, 0x4c
        /*0052*/ 	.byte	0x01
	.zero		1


	//----- nvinfo : EIATTR_MERCURY_ISA_VERSION
	.align		4
        /*0054*/ 	.byte	0x03, 0x5f
        /*0056*/ 	.short	0x0101


	//----- nvinfo : EIATTR_VRC_CTA_INIT_COUNT
	.align		4
        /*0058*/ 	.byte	0x02, 0x4a
	.zero		1
	.zero		1


	//----- nvinfo : EIATTR_EXIT_INSTR_OFFSETS
	.align		4
        /*005c*/ 	.byte	0x04, 0x1c
        /*005e*/ 	.short	(.L_41 - .L_40)


	//   ....[0]....
.L_40:
        /*0060*/ 	.word	0x00000150


	//----- nvinfo : EIATTR_CBANK_PARAM_SIZE
	.align		4
.L_41:
        /*0064*/ 	.byte	0x03, 0x19
        /*0066*/ 	.short	0x0018


	//----- nvinfo : EIATTR_PARAM_CBANK
	.align		4
        /*0068*/ 	.byte	0x04, 0x0a
        /*006a*/ 	.short	(.L_43 - .L_42)
	.align		4
.L_42:
        /*006c*/ 	.word	index@(.nv.constant0._Z10BS_marshalPfiiPl)
        /*0070*/ 	.short	0x0380
        /*0072*/ 	.short	0x0018


	//----- nvinfo : EIATTR_SW_WAR
	.align		4
.L_43:
        /*0074*/ 	.byte	0x04, 0x36
        /*0076*/ 	.short	(.L_45 - .L_44)
.L_44:
        /*0078*/ 	.word	0x00000008
.L_45:


//--------------------- .nv.callgraph             --------------------------
	.section	.nv.callgraph,"",@"SHT_CUDA_CALLGRAPH"
	.align	4
	.sectionentsize	8
	.align		4
        /*0000*/ 	.word	0x00000000
	.align		4
        /*0004*/ 	.word	0xffffffff
	.align		4
        /*0008*/ 	.word	0x00000000
	.align		4
        /*000c*/ 	.word	0xfffffffe
	.align		4
        /*0010*/ 	.word	0x00000000
	.align		4
        /*0014*/ 	.word	0xfffffffd
	.align		4
        /*0018*/ 	.word	0x00000000
	.align		4
        /*001c*/ 	.word	0xfffffffc


//--------------------- .text._Z14PTTWAC_marshalPfiiPl --------------------------
	.section	.text._Z14PTTWAC_marshalPfiiPl,"ax",@progbits
	.align	128
.text._Z14PTTWAC_marshalPfiiPl:
        .type           _Z14PTTWAC_marshalPfiiPl,@function
        .size           _Z14PTTWAC_marshalPfiiPl,(.L_x_12 - _Z14PTTWAC_marshalPfiiPl)
        .other          _Z14PTTWAC_marshalPfiiPl,@"STO_CUDA_ENTRY STV_DEFAULT"
_Z14PTTWAC_marshalPfiiPl:
[----:B------:R-:W-:Y:S08]  /*0000*/  LDC R1, c[0x0][0x37c] ;  /* 0x0000df00ff017b82 */ /* 0x000ff00000000800 */
[----:B------:R-:W0:Y:S01]  /*0010*/  LDC.64 R4, c[0x0][0x388] ;  /* 0x0000e200ff047b82 */ /* 0x000e220000000a00 */
[----:B------:R-:W1:Y:S01]  /*0020*/  S2R R0, SR_TID.X ;  /* 0x0000000000007919 */ /* 0x000e620000002100 */
[----:B------:R-:W-:Y:S01]  /*0030*/  BSSY.RECONVERGENT B0, `(.L_x_0) ;  /* 0x0000045000007945 */ /* 0x000fe20003800200 */
[----:B0-----:R-:W-:-:S04]  /*0040*/  IMAD R3, R5, R4, RZ ;  /* 0x0000000405037224 */ /* 0x001fc800078e02ff */
[----:B------:R-:W-:-:S05]  /*0050*/  VIADD R2, R3, 0x1f ;  /* 0x0000001f03027836 */ /* 0x000fca0000000000 */
[----:B------:R-:W-:-:S04]  /*0060*/  SHF.R.S32.HI R7, RZ, 0x1f, R2 ;  /* 0x0000001fff077819 */ /* 0x000fc80000011402 */
[----:B------:R-:W-:-:S04]  /*0070*/  LEA.HI R7, R7, R2, RZ, 0x5 ;  /* 0x0000000207077211 */ /* 0x000fc800078f28ff */
[----:B------:R-:W-:-:S04]  /*0080*/  SHF.R.S32.HI R9, RZ, 0x5, R7 ;  /* 0x00000005ff097819 */ /* 0x000fc80000011407 */
[----:B-1----:R-:W-:-:S13]  /*0090*/  ISETP.GE.AND P0, PT, R0, R9, PT ;  /* 0x000000090000720c */ /* 0x002fda0003f06270 */
[----:B------:R-:W-:Y:S05]  /*00a0*/  @P0 BRA `(.L_x_1) ;  /* 0x0000000000f40947 */ /* 0x000fea0003800000 */
[----:B------:R-:W0:Y:S01]  /*00b0*/  LDC R7, c[0x0][0x360] ;  /* 0x0000d800ff077b82 */ /* 0x000e220000000800 */
[----:B------:R-:W-:Y:S01]  /*00c0*/  BSSY.RECONVERGENT B1, `(.L_x_2) ;  /* 0x000002b000017945 */ /* 0x000fe20003800200 */
[----:B0-----:R-:W0:Y:S01]  /*00d0*/  I2F.U32.RP R8, R7 ;  /* 0x0000000700087306 */ /* 0x001e220000209000 */
[----:B------:R-:W-:Y:S01]  /*00e0*/  IMAD.IADD R2, R0, 0x1, R7 ;  /* 0x0000000100027824 */ /* 0x000fe200078e0207 */
[----:B------:R-:W-:-:S04]  /*00f0*/  ISETP.NE.U32.AND P2, PT, R7, RZ, PT ;  /* 0x000000ff0700720c */ /* 0x000fc80003f45070 */
[----:B------:R-:W-:Y:S02]  /*0100*/  ISETP.GE.U32.AND P0, PT, R2, R9, PT ;  /* 0x000000090200720c */ /* 0x000fe40003f06070 */
[----:B------:R-:W-:Y:S01]  /*0110*/  VIMNMX.U32 R13, PT, PT, R9, R2, !PT ;  /* 0x00000002090d7248 */ /* 0x000fe20007fe0000 */
[----:B0-----:R-:W0:Y:S02]  /*0120*/  MUFU.RCP R8, R8 ;  /* 0x0000000800087308 */ /* 0x001e240000001000 */
[----:B0-----:R-:W-:-:S06]  /*0130*/  VIADD R10, R8, 0xffffffe ;  /* 0x0ffffffe080a7836 */ /* 0x001fcc0000000000 */
[----:B------:R0:W1:Y:S02]  /*0140*/  F2I.FTZ.U32.TRUNC.NTZ R11, R10 ;  /* 0x0000000a000b7305 */ /* 0x000064000021f000 */
[----:B0-----:R-:W-:Y:S02]  /*0150*/  IMAD.MOV.U32 R10, RZ, RZ, RZ ;  /* 0x000000ffff0a7224 */ /* 0x001fe400078e00ff */
[----:B-1----:R-:W-:-:S04]  /*0160*/  IMAD.MOV R6, RZ, RZ, -R11 ;  /* 0x000000ffff067224 */ /* 0x002fc800078e0a0b */
[----:B------:R-:W-:Y:S01]  /*0170*/  IMAD R15, R6, R7, RZ ;  /* 0x00000007060f7224 */ /* 0x000fe200078e02ff */
[----:B------:R-:W-:-:S03]  /*0180*/  SEL R6, RZ, 0x1, P0 ;  /* 0x00000001ff067807 */ /* 0x000fc60000000000 */
[----:B------:R-:W-:Y:S01]  /*0190*/  IMAD.HI.U32 R11, R11, R15, R10 ;  /* 0x0000000f0b0b7227 */ /* 0x000fe200078e000a */
[----:B------:R-:W-:-:S05]  /*01a0*/  IADD3 R2, PT, PT, R13, -R2, -R6 ;  /* 0x800000020d027210 */ /* 0x000fca0007ffe806 */
[----:B------:R-:W-:-:S05]  /*01b0*/  IMAD.HI.U32 R11, R11, R2, RZ ;  /* 0x000000020b0b7227 */ /* 0x000fca00078e00ff */
[----:B------:R-:W-:-:S05]  /*01c0*/  IADD3 R8, PT, PT, -R11, RZ, RZ ;  /* 0x000000ff0b087210 */ /* 0x000fca0007ffe1ff */
[----:B------:R-:W-:-:S05]  /*01d0*/  IMAD R2, R7, R8, R2 ;  /* 0x0000000807027224 */ /* 0x000fca00078e0202 */
[----:B------:R-:W-:-:S13]  /*01e0*/  ISETP.GE.U32.AND P0, PT, R2, R7, PT ;  /* 0x000000070200720c */ /* 0x000fda0003f06070 */
[----:B------:R-:W-:Y:S02]  /*01f0*/  @P0 IMAD.IADD R2, R2, 0x1, -R7 ;  /* 0x0000000102020824 */ /* 0x000fe400078e0a07 */
[----:B------:R-:W-:-:S03]  /*0200*/  @P0 VIADD R11, R11, 0x1 ;  /* 0x000000010b0b0836 */ /* 0x000fc60000000000 */
[----:B------:R-:W-:-:S13]  /*0210*/  ISETP.GE.U32.AND P1, PT, R2, R7, PT ;  /* 0x000000070200720c */ /* 0x000fda0003f26070 */
[----:B------:R-:W-:Y:S01]  /*0220*/  @P1 VIADD R11, R11, 0x1 ;  /* 0x000000010b0b1836 */ /* 0x000fe20000000000 */
[----:B------:R-:W-:-:S05]  /*0230*/  @!P2 LOP3.LUT R11, RZ, R7, RZ, 0x33, !PT ;  /* 0x00000007ff0ba212 */ /* 0x000fca00078e33ff */
[----:B------:R-:W-:-:S05]  /*0240*/  IMAD.IADD R6, R6, 0x1, R11 ;  /* 0x0000000106067824 */ /* 0x000fca00078e020b */
[C---:B------:R-:W-:Y:S02]  /*0250*/  LOP3.LUT R2, R6.reuse, 0x3, RZ, 0xc0, !PT ;  /* 0x0000000306027812 */ /* 0x040fe400078ec0ff */
[----:B------:R-:W-:Y:S02]  /*0260*/  ISETP.GE.U32.AND P1, PT, R6, 0x3, PT ;  /* 0x000000030600780c */ /* 0x000fe40003f26070 */
[----:B------:R-:W-:Y:S01]  /*0270*/  ISETP.NE.AND P0, PT, R2, 0x3, PT ;  /* 0x000000030200780c */ /* 0x000fe20003f05270 */
[----:B------:R-:W-:-:S12]  /*0280*/  IMAD.MOV.U32 R2, RZ, RZ, R0 ;  /* 0x000000ffff027224 */ /* 0x000fd800078e0000 */
[----:B------:R-:W-:Y:S05]  /*0290*/  @!P0 BRA `(.L_x_3) ;  /* 0x0000000000348947 */ /* 0x000fea0003800000 */
[----:B------:R-:W0:Y:S01]  /*02a0*/  S2UR UR5, SR_CgaCtaId ;  /* 0x00000000000579c3 */ /* 0x000e220000008800 */
[----:B------:R-:W-:Y:S01]  /*02b0*/  IADD3 R2, PT, PT, R6, 0x1, RZ ;  /* 0x0000000106027810 */ /* 0x000fe20007ffe0ff */
[----:B------:R-:W-:-:S03]  /*02c0*/  UMOV UR4, 0x400 ;  /* 0x0000040000047882 */ /* 0x000fc60000000000 */
[----:B------:R-:W-:-:S05]  /*02d0*/  LOP3.LUT R6, R2, 0x3, RZ, 0xc0, !PT ;  /* 0x0000000302067812 */ /* 0x000fca00078ec0ff */
[----:B------:R-:W-:Y:S02]  /*02e0*/  IMAD R2, R6, R7, R0 ;  /* 0x0000000706027224 */ /* 0x000fe400078e0200 */
[----:B------:R-:W-:Y:S01]  /*02f0*/  IMAD.MOV R8, RZ, RZ, -R6 ;  /* 0x000000ffff087224 */ /* 0x000fe200078e0a06 */
[----:B0-----:R-:W-:-:S06]  /*0300*/  ULEA UR4, UR5, UR4, 0x18 ;  /* 0x0000000405047291 */ /* 0x001fcc000f8ec0ff */
[----:B------:R-:W-:-:S07]  /*0310*/  LEA R6, R0, UR4, 0x2 ;  /* 0x0000000400067c11 */ /* 0x000fce000f8e10ff */
.L_x_4:
[----:B------:R-:W-:Y:S01]  /*0320*/  VIADD R8, R8, 0x1 ;  /* 0x0000000108087836 */ /* 0x000fe20000000000 */
[----:B------:R0:W-:Y:S04]  /*0330*/  STS [R6], RZ ;  /* 0x000000ff06007388 */ /* 0x0001e80000000800 */
[----:B------:R-:W-:Y:S01]  /*0340*/  ISETP.NE.AND P0, PT, R8, RZ, PT ;  /* 0x000000ff0800720c */ /* 0x000fe20003f05270 */
[----:B0-----:R-:W-:-:S12]  /*0350*/  IMAD R6, R7, 0x4, R6 ;  /* 0x0000000407067824 */ /* 0x001fd800078e0206 */
[----:B------:R-:W-:Y:S05]  /*0360*/  @P0 BRA `(.L_x_4) ;  /* 0xfffffffc00ec0947 */ /* 0x000fea000383ffff */
.L_x_3:
[----:B------:R-:W-:Y:S05]  /*0370*/  BSYNC.RECONVERGENT B1 ;  /* 0x0000000000017941 */ /* 0x000fea0003800200 */
.L_x_2:
[----:B------:R-:W-:Y:S05]  /*0380*/  @!P1 BRA `(.L_x_1) ;  /* 0x00000000003c9947 */ /* 0x000fea0003800000 */
[----:B------:R-:W0:Y:S01]  /*0390*/  S2UR UR5, SR_CgaCtaId ;  /* 0x00000000000579c3 */ /* 0x000e220000008800 */
[----:B------:R-:W-:Y:S02]  /*03a0*/  UMOV UR4, 0x400 ;  /* 0x0000040000047882 */ /* 0x000fe40000000000 */
[----:B0-----:R-:W-:-:S06]  /*03b0*/  ULEA UR4, UR5, UR4, 0x18 ;  /* 0x0000000405047291 */ /* 0x001fcc000f8ec0ff */
[----:B------:R-:W-:-:S07]  /*03c0*/  LEA R6, R2, UR4, 0x2 ;  /* 0x0000000402067c11 */ /* 0x000fce000f8e10ff */
.L_x_5:
[C-C-:B-1----:R-:W-:Y:S01]  /*03d0*/  IMAD R8, R7.reuse, 0x4, R6.reuse ;  /* 0x0000000407087824 */ /* 0x142fe200078e0206 */
[C---:B------:R-:W-:Y:S01]  /*03e0*/  LEA R10, R7.reuse, R6, 0x3 ;  /* 0x00000006070a7211 */ /* 0x040fe200078e18ff */
[C---:B------:R-:W-:Y:S01]  /*03f0*/  IMAD R11, R7.reuse, 0xc, R6 ;  /* 0x0000000c070b7824 */ /* 0x040fe200078e0206 */
[----:B------:R0:W-:Y:S01]  /*0400*/  STS [R6], RZ ;  /* 0x000000ff06007388 */ /* 0x0001e20000000800 */
[----:B------:R-:W-:-:S03]  /*0410*/  IMAD R2, R7, 0x4, R2 ;  /* 0x0000000407027824 */ /* 0x000fc600078e0202 */
[----:B------:R1:W-:Y:S02]  /*0420*/  STS [R8], RZ ;  /* 0x000000ff08007388 */ /* 0x0003e40000000800 */
[----:B------:R-:W-:Y:S02]  /*0430*/  ISETP.GE.AND P0, PT, R2, R9, PT ;  /* 0x000000090200720c */ /* 0x000fe40003f06270 */
[----:B------:R1:W-:Y:S01]  /*0440*/  STS [R10], RZ ;  /* 0x000000ff0a007388 */ /* 0x0003e20000000800 */
[----:B0-----:R-:W-:-:S03]  /*0450*/  IMAD R6, R7, 0x10, R6 ;  /* 0x0000001007067824 */ /* 0x001fc600078e0206 */
[----:B------:R1:W-:Y:S07]  /*0460*/  STS [R11], RZ ;  /* 0x000000ff0b007388 */ /* 0x0003ee0000000800 */
[----:B------:R-:W-:Y:S05]  /*0470*/  @!P0 BRA `(.L_x_5) ;  /* 0xfffffffc00d48947 */ /* 0x000fea000383ffff */
.L_x_1:
[----:B------:R-:W-:Y:S05]  /*0480*/  BSYNC.RECONVERGENT B0 ;  /* 0x0000000000007941 */ /* 0x000fea0003800200 */
.L_x_0:
[----:B------:R-:W-:Y:S01]  /*0490*/  BAR.SYNC.DEFER_BLOCKING 0x0 ;  /* 0x0000000000007b1d */ /* 0x000fe20000010000 */
[----:B------:R-:W-:-:S13]  /*04a0*/  ISETP.GE.AND P0, PT, R0, R3, PT ;  /* 0x000000030000720c */ /* 0x000fda0003f06270 */
[----:B------:R-:W-:Y:S05]  /*04b0*/  @P0 EXIT ;  /* 0x000000000000094d */ /* 0x000fea0003800000 */
[----:B------:R-:W0:Y:S01]  /*04c0*/  S2UR UR6, SR_CTAID.X ;  /* 0x00000000000679c3 */ /* 0x000e220000002500 */
[----:B------:R-:W-:Y:S01]  /*04d0*/  IMAD R7, R5, R4, -0x1 ;  /* 0xffffffff05077424 */ /* 0x000fe200078e0204 */
[----:B------:R-:W-:Y:S01]  /*04e0*/  UMOV UR4, 0x400 ;  /* 0x0000040000047882 */ /* 0x000fe20000000000 */
[----:B------:R-:W2:Y:S01]  /*04f0*/  LDCU UR7, c[0x0][0x360] ;  /* 0x00006c00ff0777ac */ /* 0x000ea20008000800 */
[----:B------:R-:W3:Y:S04]  /*0500*/  LDCU.64 UR8, c[0x0][0x358] ;  /* 0x00006b00ff0877ac */ /* 0x000ee80008000a00 */
[----:B-1----:R-:W1:Y:S01]  /*0510*/  LDC.64 R8, c[0x0][0x380] ;  /* 0x0000e000ff087b82 */ /* 0x002e620000000a00 */
[----:B------:R-:W4:Y:S07]  /*0520*/  LDCU UR10, c[0x0][0x388] ;  /* 0x00007100ff0a77ac */ /* 0x000f2e0008000800 */
[----:B------:R-:W5:Y:S01]  /*0530*/  S2UR UR5, SR_CgaCtaId ;  /* 0x00000000000579c3 */ /* 0x000f620000008800 */
[----:B0-----:R-:W-:-:S04]  /*0540*/  IMAD R11, R3, UR6, RZ ;  /* 0x00000006030b7c24 */ /* 0x001fc8000f8e02ff */
[----:B-1----:R-:W-:Y:S01]  /*0550*/  IMAD.WIDE.U32 R4, R11, 0x4, R8 ;  /* 0x000000040b047825 */ /* 0x002fe200078e0008 */
[----:B--2345:R-:W-:-:S12]  /*0560*/  ULEA UR4, UR5, UR4, 0x18 ;  /* 0x0000000405047291 */ /* 0x03cfd8000f8ec0ff */
.L_x_9:
[-C--:B------:R-:W-:Y:S01]  /*0570*/  IABS R10, R7.reuse ;  /* 0x00000007000a7213 */ /* 0x080fe20000000000 */
[----:B------:R-:W0:Y:S01]  /*0580*/  LDCU UR5, c[0x0][0x388] ;  /* 0x00007100ff0577ac */ /* 0x000e220008000800 */
[----:B------:R-:W-:Y:S01]  /*0590*/  IABS R12, R7 ;  /* 0x00000007000c7213 */ /* 0x000fe20000000000 */
[----:B------:R-:W-:Y:S01]  /*05a0*/  BSSY B0, `(.L_x_6) ;  /* 0x000004a000007945 */ /* 0x000fe20003800000 */
[----:B------:R-:W1:Y:S01]  /*05b0*/  I2F.RP R6, R10 ;  /* 0x0000000a00067306 */ /* 0x000e620000209400 */
[----:B------:R-:W-:Y:S02]  /*05c0*/  ISETP.NE.AND P1, PT, R7, RZ, PT ;  /* 0x000000ff0700720c */ /* 0x000fe40003f25270 */
[----:B------:R-:W-:-:S05]  /*05d0*/  IADD3 R12, PT, PT, RZ, -R12, RZ ;  /* 0x8000000cff0c7210 */ /* 0x000fca0007ffe0ff */
[----:B-1----:R-:W1:Y:S01]  /*05e0*/  MUFU.RCP R6, R6 ;  /* 0x0000000600067308 */ /* 0x002e620000001000 */
[----:B0-----:R-:W-:-:S05]  /*05f0*/  IMAD R2, R0, UR5, RZ ;  /* 0x0000000500027c24 */ /* 0x001fca000f8e02ff */
[----:B------:R-:W-:Y:S01]  /*0600*/  ISETP.GE.AND P2, PT, R2, RZ, PT ;  /* 0x000000ff0200720c */ /* 0x000fe20003f46270 */
[----:B-1----:R-:W-:Y:S01]  /*0610*/  VIADD R8, R6, 0xffffffe ;  /* 0x0ffffffe06087836 */ /* 0x002fe20000000000 */
[----:B------:R-:W-:Y:S02]  /*0620*/  IABS R6, R2 ;  /* 0x0000000200067213 */ /* 0x000fe40000000000 */
[----:B------:R-:W-:Y:S01]  /*0630*/  LOP3.LUT R2, RZ, R7, RZ, 0x33, !PT ;  /* 0x00000007ff027212 */ /* 0x000fe200078e33ff */
[----:B------:R0:W1:Y:S02]  /*0640*/  F2I.FTZ.U32.TRUNC.NTZ R9, R8 ;  /* 0x0000000800097305 */ /* 0x000064000021f000 */
[----:B0-----:R-:W-:Y:S02]  /*0650*/  IMAD.MOV.U32 R8, RZ, RZ, RZ ;  /* 0x000000ffff087224 */ /* 0x001fe400078e00ff */
[----:B-1----:R-:W-:-:S04]  /*0660*/  IMAD.MOV R11, RZ, RZ, -R9 ;  /* 0x000000ffff0b7224 */ /* 0x002fc800078e0a09 */
[----:B------:R-:W-:-:S04]  /*0670*/  IMAD R11, R11, R10, RZ ;  /* 0x0000000a0b0b7224 */ /* 0x000fc800078e02ff */
[----:B------:R-:W-:-:S04]  /*0680*/  IMAD.HI.U32 R9, R9, R11, R8 ;  /* 0x0000000b09097227 */ /* 0x000fc800078e0008 */
[----:B------:R-:W-:Y:S02]  /*0690*/  IMAD.MOV.U32 R8, RZ, RZ, R12 ;  /* 0x000000ffff087224 */ /* 0x000fe400078e000c */
[----:B------:R-:W-:-:S04]  /*06a0*/  IMAD.HI.U32 R9, R9, R6, RZ ;  /* 0x0000000609097227 */ /* 0x000fc800078e00ff */
[----:B------:R-:W-:-:S05]  /*06b0*/  IMAD R9, R9, R8, R6 ;  /* 0x0000000809097224 */ /* 0x000fca00078e0206 */
[----:B------:R-:W-:-:S13]  /*06c0*/  ISETP.GT.U32.AND P0, PT, R10, R9, PT ;  /* 0x000000090a00720c */ /* 0x000fda0003f04070 */
[----:B------:R-:W-:-:S05]  /*06d0*/  @!P0 IMAD.IADD R9, R9, 0x1, -R10 ;  /* 0x0000000109098824 */ /* 0x000fca00078e0a0a */
[----:B------:R-:W-:-:S13]  /*06e0*/  ISETP.GT.U32.AND P0, PT, R10, R9, PT ;  /* 0x000000090a00720c */ /* 0x000fda0003f04070 */
[----:B------:R-:W-:-:S05]  /*06f0*/  @!P0 IMAD.IADD R9, R9, 0x1, -R10 ;  /* 0x0000000109098824 */ /* 0x000fca00078e0a0a */
[----:B------:R-:W-:-:S04]  /*0700*/  @!P2 IADD3 R9, PT, PT, -R9, RZ, RZ ;  /* 0x000000ff0909a210 */ /* 0x000fc80007ffe1ff */
[----:B------:R-:W-:-:S04]  /*0710*/  SEL R11, R2, R9, !P1 ;  /* 0x00000009020b7207 */ /* 0x000fc80004800000 */
[----:B------:R-:W-:-:S04]  /*0720*/  ISETP.NE.AND P0, PT, R11, R0, PT ;  /* 0x000000000b00720c */ /* 0x000fc80003f05270 */
[----:B------:R-:W-:-:S13]  /*0730*/  ISETP.EQ.OR P0, PT, R0, R7, !P0 ;  /* 0x000000070000720c */ /* 0x000fda0004702670 */
[----:B------:R-:W-:Y:S05]  /*0740*/  @P0 BRA `(.L_x_7) ;  /* 0x0000000000bc0947 */ /* 0x000fea0003800000 */
[----:B------:R-:W-:-:S04]  /*0750*/  SHF.R.U32.HI R6, RZ, 0x3, R0 ;  /* 0x00000003ff067819 */ /* 0x000fc80000011600 */
[----:B------:R-:W-:-:S05]  /*0760*/  LOP3.LUT R6, R6, 0x1ffffffc, RZ, 0xc0, !PT ;  /* 0x1ffffffc06067812 */ /* 0x000fca00078ec0ff */
[----:B------:R-:W0:Y:S02]  /*0770*/  ATOMS.OR R9, [R6+UR4], RZ ;  /* 0x000000ff0609798c */ /* 0x000e24000b000004 */
[----:B0-----:R-:W-:-:S04]  /*0780*/  SHF.R.W.U32.HI R9, RZ, R0, R9 ;  /* 0x00000000ff097219 */ /* 0x001fc80000011e09 */
[----:B------:R-:W-:-:S04]  /*0790*/  LOP3.LUT R9, R9, 0x1, RZ, 0xc0, !PT ;  /* 0x0000000109097812 */ /* 0x000fc800078ec0ff */
[----:B------:R-:W-:-:S13]  /*07a0*/  ISETP.NE.U32.AND P0, PT, R9, 0x1, PT ;  /* 0x000000010900780c */ /* 0x000fda0003f05070 */
[----:B------:R-:W-:Y:S05]  /*07b0*/  @!P0 BRA `(.L_x_7) ;  /* 0x0000000000a08947 */ /* 0x000fea0003800000 */
[----:B------:R-:W-:-:S05]  /*07c0*/  IMAD.WIDE R8, R0, 0x4, R4 ;  /* 0x0000000400087825 */ /* 0x000fca00078e0204 */
[----:B------:R0:W5:Y:S01]  /*07d0*/  LDG.E R13, desc[UR8][R8.64] ;  /* 0x00000008080d7981 */ /* 0x000162000c1e1900 */
[----:B------:R-:W-:-:S07]  /*07e0*/  IMAD.MOV.U32 R15, RZ, RZ, R11 ;  /* 0x000000ffff0f7224 */ /* 0x000fce00078e000b */
.L_x_8:
[----:B0-----:R-:W-:-:S05]  /*07f0*/  IMAD.WIDE R8, R15, 0x4, R4 ;  /* 0x000000040f087825 */ /* 0x001fca00078e0204 */
[----:B------:R-:W2:Y:S01]  /*0800*/  LDG.E R6, desc[UR8][R8.64] ;  /* 0x0000000808067981 */ /* 0x000ea2000c1e1900 */
[-C--:B------:R-:W-:Y:S01]  /*0810*/  IABS R12, R7.reuse ;  /* 0x00000007000c7213 */ /* 0x080fe20000000000 */
[----:B------:R-:W-:Y:S01]  /*0820*/  IMAD.MOV.U32 R16, RZ, RZ, 0x1 ;  /* 0x00000001ff107424 */ /* 0x000fe200078e00ff */
[----:B------:R-:W-:Y:S01]  /*0830*/  IABS R18, R7 ;  /* 0x0000000700127213 */ /* 0x000fe20000000000 */
[----:B------:R-:W-:Y:S01]  /*0840*/  IMAD R14, R15, UR10, RZ ;  /* 0x0000000a0f0e7c24 */ /* 0x000fe2000f8e02ff */
[----:B------:R-:W0:Y:S01]  /*0850*/  I2F.RP R17, R12 ;  /* 0x0000000c00117306 */ /* 0x000e220000209400 */
[----:B------:R-:W-:Y:S05]  /*0860*/  YIELD ;  /* 0x0000000000007946 */ /* 0x000fea0003800000 */
[----:B------:R-:W-:Y:S01]  /*0870*/  SHF.L.W.U32 R16, R16, R15, RZ ;  /* 0x0000000f10107219 */ /* 0x000fe20000000eff */
[----:B------:R-:W-:Y:S01]  /*0880*/  IMAD.MOV R18, RZ, RZ, -R18 ;  /* 0x000000ffff127224 */ /* 0x000fe200078e0a12 */
[----:B------:R-:W-:-:S04]  /*0890*/  SHF.R.U32.HI R15, RZ, 0x3, R15 ;  /* 0x00000003ff0f7819 */ /* 0x000fc8000001160f */
[----:B------:R-:W-:Y:S01]  /*08a0*/  LOP3.LUT R15, R15, 0x1ffffffc, RZ, 0xc0, !PT ;  /* 0x1ffffffc0f0f7812 */ /* 0x000fe200078ec0ff */
[----:B0-----:R-:W0:Y:S05]  /*08b0*/  MUFU.RCP R17, R17 ;  /* 0x0000001100117308 */ /* 0x001e2a0000001000 */
[----:B------:R-:W1:Y:S01]  /*08c0*/  ATOMS.OR R15, [R15+UR4], R16 ;  /* 0x000000100f0f798c */ /* 0x000e62000b000004 */
[----:B0-----:R-:W-:Y:S01]  /*08d0*/  VIADD R10, R17, 0xffffffe ;  /* 0x0ffffffe110a7836 */ /* 0x001fe20000000000 */
[----:B------:R-:W-:-:S03]  /*08e0*/  IABS R17, R14 ;  /* 0x0000000e00117213 */ /* 0x000fc60000000000 */
[----:B------:R0:W3:Y:S02]  /*08f0*/  F2I.FTZ.U32.TRUNC.NTZ R11, R10 ;  /* 0x0000000a000b7305 */ /* 0x0000e4000021f000 */
[----:B0-----:R-:W-:Y:S02]  /*0900*/  HFMA2 R10, -RZ, RZ, 0, 0 ;  /* 0x00000000ff0a7431 */ /* 0x001fe400000001ff */
[----:B---3--:R-:W-:-:S04]  /*0910*/  IMAD.MOV R19, RZ, RZ, -R11 ;  /* 0x000000ffff137224 */ /* 0x008fc800078e0a0b */
[----:B------:R-:W-:-:S04]  /*0920*/  IMAD R19, R19, R12, RZ ;  /* 0x0000000c13137224 */ /* 0x000fc800078e02ff */
[----:B------:R-:W-:-:S04]  /*0930*/  IMAD.HI.U32 R10, R11, R19, R10 ;  /* 0x000000130b0a7227 */ /* 0x000fc800078e000a */
[----:B------:R-:W-:Y:S02]  /*0940*/  IMAD.MOV.U32 R11, RZ, RZ, R17 ;  /* 0x000000ffff0b7224 */ /* 0x000fe400078e0011 */
[----:B------:R-:W-:Y:S02]  /*0950*/  IMAD.MOV.U32 R17, RZ, RZ, R18 ;  /* 0x000000ffff117224 */ /* 0x000fe400078e0012 */
[----:B------:R-:W-:-:S04]  /*0960*/  IMAD.HI.U32 R10, R10, R11, RZ ;  /* 0x0000000b0a0a7227 */ /* 0x000fc800078e00ff */
[----:B------:R-:W-:Y:S01]  /*0970*/  IMAD R11, R10, R17, R11 ;  /* 0x000000110a0b7224 */ /* 0x000fe200078e020b */
[----:B-1----:R-:W-:-:S04]  /*0980*/  LOP3.LUT P0, R10, R15, RZ, R16, 0xa0, !PT ;  /* 0x000000ff0f0a7212 */ /* 0x002fc8000780a010 */
[----:B------:R-:W-:-:S09]  /*0990*/  ISETP.GT.U32.AND P2, PT, R12, R11, PT ;  /* 0x0000000b0c00720c */ /* 0x000fd20003f44070 */
[----:B-----5:R2:W-:Y:S01]  /*09a0*/  @!P0 STG.E desc[UR8][R8.64], R13 ;  /* 0x0000000d08008986 */ /* 0x0205e2000c101908 */
[----:B------:R-:W-:-:S03]  /*09b0*/  ISETP.NE.AND P0, PT, R10, RZ, PT ;  /* 0x000000ff0a00720c */ /* 0x000fc60003f05270 */
[----:B------:R-:W-:Y:S01]  /*09c0*/  @!P2 IMAD.IADD R11, R11, 0x1, -R12 ;  /* 0x000000010b0ba824 */ /* 0x000fe200078e0a0c */
[----:B------:R-:W-:-:S04]  /*09d0*/  ISETP.GE.AND P2, PT, R14, RZ, PT ;  /* 0x000000ff0e00720c */ /* 0x000fc80003f46270 */
[----:B------:R-:W-:-:S13]  /*09e0*/  ISETP.GT.U32.AND P3, PT, R12, R11, PT ;  /* 0x0000000b0c00720c */ /* 0x000fda0003f64070 */
[----:B------:R-:W-:-:S05]  /*09f0*/  @!P3 IADD3 R11, PT, PT, R11, -R12, RZ ;  /* 0x8000000c0b0bb210 */ /* 0x000fca0007ffe0ff */
[----:B------:R-:W-:-:S05]  /*0a00*/  @!P2 IMAD.MOV R11, RZ, RZ, -R11 ;  /* 0x000000ffff0ba224 */ /* 0x000fca00078e0a0b */
[----:B------:R-:W-:Y:S01]  /*0a10*/  SEL R15, R2, R11, !P1 ;  /* 0x0000000b020f7207 */ /* 0x000fe20004800000 */
[----:B--2---:R-:W-:Y:S01]  /*0a20*/  IMAD.MOV.U32 R13, RZ, RZ, R6 ;  /* 0x000000ffff0d7224 */ /* 0x004fe200078e0006 */
[----:B------:R-:W-:Y:S06]  /*0a30*/  @!P0 BRA `(.L_x_8) ;  /* 0xfffffffc006c8947 */ /* 0x000fec000383ffff */
.L_x_7:
[----:B------:R-:W-:Y:S05]  /*0a40*/  BSYNC B0 ;  /* 0x0000000000007941 */ /* 0x000fea0003800000 */
.L_x_6:
[----:B------:R-:W-:-:S05]  /*0a50*/  VIADD R0, R0, UR7 ;  /* 0x0000000700007c36 */ /* 0x000fca0008000000 */
[----:B------:R-:W-:-:S13]  /*0a60*/  ISETP.GE.AND P0, PT, R0, R3, PT ;  /* 0x000000030000720c */ /* 0x000fda0003f06270 */
[----:B------:R-:W-:Y:S05]  /*0a70*/  @!P0 BRA `(.L_x_9) ;  /* 0xfffffff800bc8947 */ /* 0x000fea000383ffff */
[----:B------:R-:W-:Y:S05]  /*0a80*/  EXIT ;  /* 0x000000000000794d */ /* 0x000fea0003800000 */
.L_x_10:
[----:B------:R-:W-:-:S00]  /*0a90*/  BRA `(.L_x_10) ;  /* 0xfffffffc00fc7947 */ /* 0x000fc0000383ffff */
[----:B------:R-:W-:-:S00]  /*0aa0*/  NOP ;  /* 0x0000000000007918 */ /* 0x000fc00000000000 */
        /* <DEDUP_REMOVED lines=13> */
.L_x_12:


//--------------------- .text._Z10BS_marshalPfiiPl --------------------------
	.section	.text._Z10BS_marshalPfiiPl,"ax",@progbits
	.align	128
.text._Z10BS_marshalPfiiPl:
        .type           _Z10BS_marshalPfiiPl,@function
        .size           _Z10BS_marshalPfiiPl,(.L_x_13 - _Z10BS_marshalPfiiPl)
        .other          _Z10BS_marshalPfiiPl,@"STO_CUDA_ENTRY STV_DEFAULT"
_Z10BS_marshalPfiiPl:
[----:B------:R-:W-:Y:S08]  /*0000*/  LDC R1, c[0x0][0x37c] ;  /* 0x0000df00ff017b82 */ /* 0x000ff00000000800 */
[----:B------:R-:W0:Y:S01]  /*0010*/  S2UR UR4, SR_CTAID.X ;  /* 0x00000000000479c3 */ /* 0x000e220000002500 */
[----:B------:R-:W1:Y:S01]  /*0020*/  S2R R7, SR_TID.X ;  /* 0x0000000000077919 */ /* 0x000e620000002100 */
[----:B------:R-:W1:Y:S06]  /*0030*/  S2R R6, SR_TID.Y ;  /* 0x0000000000067919 */ /* 0x000e6c0000002200 */
[----:B------:R-:W0:Y:S08]  /*0040*/  LDC.64 R8, c[0x0][0x388] ;  /* 0x0000e200ff087b82 */ /* 0x000e300000000a00 */
[----:B------:R-:W2:Y:S01]  /*0050*/  LDC.64 R2, c[0x0][0x380] ;  /* 0x0000e000ff027b82 */ /* 0x000ea20000000a00 */
[----:B0-----:R-:W-:Y:S01]  /*0060*/  IMAD R0, R8, UR4, RZ ;  /* 0x0000000408007c24 */ /* 0x001fe2000f8e02ff */
[----:B------:R-:W0:Y:S03]  /*0070*/  LDCU.64 UR4, c[0x0][0x358] ;  /* 0x00006b00ff0477ac */ /* 0x000e260008000a00 */
[----:B------:R-:W-:-:S04]  /*0080*/  IMAD R5, R0, R9, RZ ;  /* 0x0000000900057224 */ /* 0x000fc800078e02ff */
[----:B--2---:R-:W-:-:S04]  /*0090*/  IMAD.WIDE R2, R5, 0x4, R2 ;  /* 0x0000000405027825 */ /* 0x004fc800078e0202 */
[----:B-1----:R-:W-:-:S04]  /*00a0*/  IMAD R5, R6, R9, R7 ;  /* 0x0000000906057224 */ /* 0x002fc800078e0207 */
[----:B------:R-:W-:-:S06]  /*00b0*/  IMAD.WIDE R4, R5, 0x4, R2 ;  /* 0x0000000405047825 */ /* 0x000fcc00078e0202 */
[----:B0-----:R-:W2:Y:S01]  /*00c0*/  LDG.E R5, desc[UR4][R4.64] ;  /* 0x0000000404057981 */ /* 0x001ea2000c1e1900 */
[----:B------:R-:W-:-:S04]  /*00d0*/  IMAD R7, R7, R8, R6 ;  /* 0x0000000807077224 */ /* 0x000fc800078e0206 */
[----:B------:R-:W-:Y:S01]  /*00e0*/  IMAD.WIDE R2, R7, 0x4, R2 ;  /* 0x0000000407027825 */ /* 0x000fe200078e0202 */
[----:B------:R-:W-:Y:S06]  /*00f0*/  BAR.SYNC.DEFER_BLOCKING 0x0 ;  /* 0x0000000000007b1d */ /* 0x000fec0000010000 */
[----:B------:R-:W-:Y:S06]  /*0100*/  MEMBAR.SC.GPU ;  /* 0x0000000000007992 */ /* 0x000fec0000002000 */
[----:B------:R-:W-:-:S00]  /*0110*/  ERRBAR ;  /* 0x00000000000079ab */ /* 0x000fc00000000000 */
[----:B------:R-:W-:Y:S06]  /*0120*/  CGAERRBAR ;  /* 0x00000000000075ab */ /* 0x000fec0000000000 */
[----:B------:R-:W-:Y:S04]  /*0130*/  CCTL.IVALL ;  /* 0x00000000ff00798f */ /* 0x000fe80002000000 */
[----:B--2---:R-:W-:Y:S01]  /*0140*/  STG.E desc[UR4][R2.64], R5 ;  /* 0x0000000502007986 */ /* 0x004fe2000c101904 */
[----:B------:R-:W-:Y:S05]  /*0150*/  EXIT ;  /* 0x000000000000794d */ /* 0x000fea0003800000 */
.L_x_11:
        /* <DEDUP_REMOVED lines=10> */
.L_x_13:


//--------------------- .nv.shared._Z14PTTWAC_marshalPfiiPl --------------------------
	.section	.nv.shared._Z14PTTWAC_marshalPfiiPl,"aw",@nobits
	.sectionflags	@""
	.align	16
	.zero		1024


//--------------------- .nv.shared.reserved.0     --------------------------
	.section	.nv.shared.reserved.0,"aw",@nobits
	.weak		__nv_reservedSMEM_offset_0_alias
	.size		__nv_reservedSMEM_offset_0_alias, 0, 64
	.other		__nv_reservedSMEM_offset_0_alias,@"STO_CUDA_RESERVED_SHARED STV_DEFAULT"
__nv_reservedSMEM_offset_0_alias:
	.zero		0
	.zero		64


//--------------------- .nv.shared._Z10BS_marshalPfiiPl --------------------------
	.section	.nv.shared._Z10BS_marshalPfiiPl,"aw",@nobits
	.sectionflags	@""
	.align	16
	.zero		1024


//--------------------- .nv.constant0._Z14PTTWAC_marshalPfiiPl --------------------------
	.section	.nv.constant0._Z14PTTWAC_marshalPfiiPl,"a",@progbits
	.sectionflags	@""
	.align	4
.nv.constant0._Z14PTTWAC_marshalPfiiPl:
	.zero		920


//--------------------- .nv.constant0._Z10BS_marshalPfiiPl --------------------------
	.section	.nv.constant0._Z10BS_marshalPfiiPl,"a",@progbits
	.sectionflags	@""
	.align	4
.nv.constant0._Z10BS_marshalPfiiPl:
	.zero		920


//--------------------- SYMBOLS --------------------------

	.type		.nv.reservedSmem.offset0,@object
	.size		.nv.reservedSmem.offset0,0x4
	.type		.nv.reservedSmem.cap,@object
	.size		.nv.reservedSmem.cap,0x4
